//
// Generated by NVIDIA NVVM Compiler
//
// Compiler Build ID: CL-36424714
// Cuda compilation tools, release 13.0, V13.0.88
// Based on NVVM 20.0.0
//

.version 9.0
.target sm_100
.address_size 64

	// .globl	_Z10tiling_mulPdS_i
.extern .shared .align 16 .b8 s[];

.visible .entry _Z10tiling_mulPdS_i(
	.param .u64 .ptr .align 1 _Z10tiling_mulPdS_i_param_0,
	.param .u64 .ptr .align 1 _Z10tiling_mulPdS_i_param_1,
	.param .u32 _Z10tiling_mulPdS_i_param_2
)
{
	.reg .pred 	%p<18>;
	.reg .b32 	%r<98>;
	.reg .b32 	%f<19>;
	.reg .b64 	%rd<20>;
	.reg .b64 	%fd<10>;

	ld.param.u64 	%rd4, [_Z10tiling_mulPdS_i_param_1];
	ld.param.u32 	%r24, [_Z10tiling_mulPdS_i_param_2];
	cvta.to.global.u64 	%rd1, %rd4;
	mov.u32 	%r1, %ctaid.x;
	mov.u32 	%r2, %ntid.x;
	mov.u32 	%r3, %tid.x;
	mad.lo.s32 	%r25, %r1, %r2, %r3;
	mov.u32 	%r5, %ctaid.y;
	mov.u32 	%r6, %ntid.y;
	mov.u32 	%r7, %tid.y;
	mad.lo.s32 	%r26, %r5, %r6, %r7;
	mov.u32 	%r9, %ctaid.z;
	mov.u32 	%r10, %ntid.z;
	mov.u32 	%r11, %tid.z;
	mad.lo.s32 	%r27, %r9, %r10, %r11;
	add.s32 	%r13, %r2, 2;
	add.s32 	%r14, %r6, 2;
	mad.lo.s32 	%r15, %r14, %r11, %r14;
	add.s32 	%r16, %r7, 1;
	add.s32 	%r28, %r16, %r15;
	mad.lo.s32 	%r29, %r28, %r13, %r3;
	mul.lo.s32 	%r17, %r24, %r25;
	mul.lo.s32 	%r18, %r17, %r24;
	mul.lo.s32 	%r19, %r24, %r26;
	add.s32 	%r30, %r19, %r27;
	add.s32 	%r20, %r30, %r18;
	mul.wide.s32 	%rd5, %r20, 8;
	add.s64 	%rd2, %rd1, %rd5;
	ld.global.f64 	%fd1, [%rd2];
	cvt.rn.f32.f64 	%f1, %fd1;
	shl.b32 	%r31, %r29, 2;
	mov.u32 	%r32, s;
	add.s32 	%r33, %r32, %r31;
	st.shared.f32 	[%r33+4], %f1;
	setp.lt.s32 	%p1, %r25, 1;
	add.s32 	%r34, %r24, -2;
	setp.gt.s32 	%p2, %r25, %r34;
	or.pred  	%p3, %p1, %p2;
	setp.eq.s32 	%p4, %r26, 0;
	or.pred  	%p5, %p4, %p3;
	setp.gt.s32 	%p6, %r26, %r34;
	or.pred  	%p7, %p5, %p6;
	setp.eq.s32 	%p8, %r27, 0;
	or.pred  	%p9, %p8, %p7;
	setp.gt.s32 	%p10, %r27, %r34;
	or.pred  	%p11, %p9, %p10;
	@%p11 bra 	$L__BB0_11;
	setp.ne.s32 	%p12, %r3, 0;
	@%p12 bra 	$L__BB0_4;
	sub.s32 	%r35, %r17, %r24;
	add.s32 	%r21, %r19, %r27;
	mad.lo.s32 	%r36, %r35, %r24, %r21;
	mul.wide.s32 	%rd6, %r36, 8;
	add.s64 	%rd7, %rd1, %rd6;
	ld.global.f64 	%fd2, [%rd7];
	cvt.rn.f32.f64 	%f2, %fd2;
	mul.lo.s32 	%r38, %r28, %r13;
	shl.b32 	%r39, %r38, 2;
	mov.u32 	%r40, s;
	add.s32 	%r22, %r40, %r39;
	st.shared.f32 	[%r22], %f2;
	mov.u32 	%r41, %nctaid.x;
	add.s32 	%r42, %r41, -1;
	setp.ge.u32 	%p13, %r1, %r42;
	@%p13 bra 	$L__BB0_4;
	add.s32 	%r43, %r25, %r2;
	mul.lo.s32 	%r44, %r24, %r43;
	mad.lo.s32 	%r45, %r44, %r24, %r21;
	mul.wide.s32 	%rd8, %r45, 8;
	add.s64 	%rd9, %rd1, %rd8;
	ld.global.f64 	%fd3, [%rd9];
	cvt.rn.f32.f64 	%f3, %fd3;
	shl.b32 	%r46, %r2, 2;
	add.s32 	%r47, %r22, %r46;
	st.shared.f32 	[%r47+4], %f3;
$L__BB0_4:
	setp.ne.s32 	%p14, %r7, 0;
	@%p14 bra 	$L__BB0_7;
	mad.lo.s32 	%r48, %r15, %r13, %r3;
	sub.s32 	%r49, %r19, %r24;
	add.s32 	%r50, %r49, %r27;
	add.s32 	%r51, %r50, %r18;
	mul.wide.s32 	%rd10, %r51, 8;
	add.s64 	%rd11, %rd1, %rd10;
	ld.global.f64 	%fd4, [%rd11];
	cvt.rn.f32.f64 	%f4, %fd4;
	shl.b32 	%r52, %r48, 2;
	add.s32 	%r54, %r32, %r52;
	st.shared.f32 	[%r54+4], %f4;
	mov.u32 	%r55, %nctaid.y;
	add.s32 	%r56, %r55, -1;
	setp.ge.u32 	%p15, %r5, %r56;
	@%p15 bra 	$L__BB0_7;
	add.s32 	%r57, %r6, %r15;
	mad.lo.s32 	%r58, %r13, %r57, %r13;
	add.s32 	%r59, %r3, %r58;
	add.s32 	%r60, %r26, %r6;
	mad.lo.s32 	%r61, %r24, %r60, %r27;
	add.s32 	%r62, %r61, %r18;
	mul.wide.s32 	%rd12, %r62, 8;
	add.s64 	%rd13, %rd1, %rd12;
	ld.global.f64 	%fd5, [%rd13];
	cvt.rn.f32.f64 	%f5, %fd5;
	shl.b32 	%r63, %r59, 2;
	add.s32 	%r65, %r32, %r63;
	st.shared.f32 	[%r65+4], %f5;
$L__BB0_7:
	setp.ne.s32 	%p16, %r11, 0;
	@%p16 bra 	$L__BB0_10;
	mad.lo.s32 	%r66, %r16, %r13, %r3;
	ld.global.f64 	%fd6, [%rd2+-8];
	cvt.rn.f32.f64 	%f6, %fd6;
	shl.b32 	%r67, %r66, 2;
	add.s32 	%r69, %r32, %r67;
	st.shared.f32 	[%r69+4], %f6;
	mov.u32 	%r70, %nctaid.z;
	add.s32 	%r71, %r70, -1;
	setp.ge.u32 	%p17, %r9, %r71;
	@%p17 bra 	$L__BB0_10;
	mad.lo.s32 	%r72, %r14, %r10, %r14;
	add.s32 	%r73, %r16, %r72;
	mad.lo.s32 	%r74, %r73, %r13, %r3;
	shl.b32 	%r75, %r10, 3;
	cvt.u64.u32 	%rd14, %r75;
	add.s64 	%rd15, %rd2, %rd14;
	ld.global.f64 	%fd7, [%rd15];
	cvt.rn.f32.f64 	%f7, %fd7;
	shl.b32 	%r76, %r74, 2;
	add.s32 	%r78, %r32, %r76;
	st.shared.f32 	[%r78+4], %f7;
$L__BB0_10:
	ld.param.u64 	%rd19, [_Z10tiling_mulPdS_i_param_0];
	bar.sync 	0;
	ld.shared.f32 	%f8, [%r33];
	ld.shared.f32 	%f9, [%r33+8];
	add.f32 	%f10, %f8, %f9;
	add.s32 	%r84, %r7, %r15;
	mad.lo.s32 	%r85, %r84, %r13, %r3;
	shl.b32 	%r86, %r85, 2;
	add.s32 	%r87, %r32, %r86;
	ld.shared.f32 	%f11, [%r87+4];
	add.f32 	%f12, %f10, %f11;
	shl.b32 	%r88, %r13, 2;
	add.s32 	%r89, %r33, %r88;
	ld.shared.f32 	%f13, [%r89+4];
	add.f32 	%f14, %f12, %f13;
	mad.lo.s32 	%r90, %r14, %r11, %r16;
	mad.lo.s32 	%r91, %r90, %r13, %r3;
	shl.b32 	%r92, %r91, 2;
	add.s32 	%r93, %r32, %r92;
	ld.shared.f32 	%f15, [%r93+4];
	add.f32 	%f16, %f14, %f15;
	add.s32 	%r94, %r28, %r14;
	mad.lo.s32 	%r95, %r94, %r13, %r3;
	shl.b32 	%r96, %r95, 2;
	add.s32 	%r97, %r32, %r96;
	ld.shared.f32 	%f17, [%r97+4];
	add.f32 	%f18, %f16, %f17;
	cvt.f64.f32 	%fd8, %f18;
	mul.f64 	%fd9, %fd8, 0d3FE999999999999A;
	cvta.to.global.u64 	%rd16, %rd19;
	mul.wide.s32 	%rd17, %r20, 8;
	add.s64 	%rd18, %rd16, %rd17;
	st.global.f64 	[%rd18], %fd9;
$L__BB0_11:
	ret;

}


// ===== COMPILED SASS (sm_100) =====

	.target	sm_100

	.elftype	@"ET_EXEC"


//--------------------- .note.nv.tkinfo           --------------------------
	.section	.note.nv.tkinfo,"",@"SHT_NOTE"
	.sectionflags	@"SHF_NOTE_NV_TKINFO"
	.tkinfo
        /*0018*/ 	.word	0x00000002
        /*0030*/ 	.string	""
        /*0030*/ 	.string	"ptxas"
        /*0030*/ 	.string	"Cuda compilation tools, release 13.0, V13.0.88"
        /*0030*/ 	.string	"Build cuda_13.0.r13.0/compiler.36424714_0"
        /*0030*/ 	.string	"-arch sm_100 -m 64 "



//--------------------- .note.nv.cuinfo           --------------------------
	.section	.note.nv.cuinfo,"",@"SHT_NOTE"
	.sectionflags	@"SHF_NOTE_NV_CUINFO"
        /*0018*/ 	.short	0x0002
        /*001a*/ 	.short	0x0064
        /*001c*/ 	.short	0x0082
	.zero		2


//--------------------- .nv.info                  --------------------------
	.section	.nv.info,"",@"SHT_CUDA_INFO"
	.align	4


	//----- nvinfo : EIATTR_REGCOUNT
	.align		4
        /*0000*/ 	.byte	0x04, 0x2f
        /*0002*/ 	.short	(.L_1 - .L_0)
	.align		4
.L_0:
        /*0004*/ 	.word	index@(_Z10tiling_mulPdS_i)
        /*0008*/ 	.word	0x00000020


	//----- nvinfo : EIATTR_FRAME_SIZE
	.align		4
.L_1:
        /*000c*/ 	.byte	0x04, 0x11
        /*000e*/ 	.short	(.L_3 - .L_2)
	.align		4
.L_2:
        /*0010*/ 	.word	index@(_Z10tiling_mulPdS_i)
        /*0014*/ 	.word	0x00000000


	//----- nvinfo : EIATTR_MIN_STACK_SIZE
	.align		4
.L_3:
        /*0018*/ 	.byte	0x04, 0x12
        /*001a*/ 	.short	(.L_5 - .L_4)
	.align		4
.L_4:
        /*001c*/ 	.word	index@(_Z10tiling_mulPdS_i)
        /*0020*/ 	.word	0x00000000
.L_5:


//--------------------- .nv.compat                --------------------------
	.section	.nv.compat,"",@"SHT_CUDA_COMPAT_INFO"
	.align	4
        /*0000*/ 	.byte	0x02, 0x09, 0x00, 0x00, 0x02, 0x02, 0x01, 0x00, 0x02, 0x05, 0x05, 0x00, 0x03, 0x07, 0x01, 0x01
        /*0010*/ 	.byte	0x02, 0x03, 0x00, 0x00, 0x02, 0x06, 0x01, 0x00, 0x04, 0x0b, 0x08, 0x00, 0x01, 0x00, 0x00, 0x00
        /*0020*/ 	.byte	0x00, 0x00, 0x00, 0x00


//--------------------- .nv.info._Z10tiling_mulPdS_i --------------------------
	.section	.nv.info._Z10tiling_mulPdS_i,"",@"SHT_CUDA_INFO"
	.sectionflags	@""
	.align	4


	//----- nvinfo : EIATTR_CUDA_API_VERSION
	.align		4
        /*0000*/ 	.byte	0x04, 0x37
        /*0002*/ 	.short	(.L_7 - .L_6)
.L_6:
        /*0004*/ 	.word	0x00000082


	//----- nvinfo : EIATTR_KPARAM_INFO
	.align		4
.L_7:
        /*0008*/ 	.byte	0x04, 0x17
        /*000a*/ 	.short	(.L_9 - .L_8)
.L_8:
        /*000c*/ 	.word	0x00000000
        /*0010*/ 	.short	0x0002
        /*0012*/ 	.short	0x0010
        /*0014*/ 	.byte	0x00, 0xf0, 0x11, 0x00


	//----- nvinfo : EIATTR_KPARAM_INFO
	.align		4
.L_9:
        /*0018*/ 	.byte	0x04, 0x17
        /*001a*/ 	.short	(.L_11 - .L_10)
.L_10:
        /*001c*/ 	.word	0x00000000
        /*0020*/ 	.short	0x0001
        /*0022*/ 	.short	0x0008
        /*0024*/ 	.byte	0x00, 0xf5, 0x21, 0x00


	//----- nvinfo : EIATTR_KPARAM_INFO
	.align		4
.L_11:
        /*0028*/ 	.byte	0x04, 0x17
        /*002a*/ 	.short	(.L_13 - .L_12)
.L_12:
        /*002c*/ 	.word	0x00000000
        /*0030*/ 	.short	0x0000
        /*0032*/ 	.short	0x0000
        /*0034*/ 	.byte	0x00, 0xf5, 0x21, 0x00


	//----- nvinfo : EIATTR_SPARSE_MMA_MASK
	.align		4
.L_13:
        /*0038*/ 	.byte	0x03, 0x50
        /*003a*/ 	.short	0x0000


	//----- nvinfo : EIATTR_MAXREG_COUNT
	.align		4
        /*003c*/ 	.byte	0x03, 0x1b
        /*003e*/ 	.short	0x00ff


	//----- nvinfo : EIATTR_NUM_BARRIERS
	.align		4
        /*0040*/ 	.byte	0x02, 0x4c
        /*0042*/ 	.byte	0x01
	.zero		1


	//----- nvinfo : EIATTR_MERCURY_ISA_VERSION
	.align		4
        /*0044*/ 	.byte	0x03, 0x5f
        /*0046*/ 	.short	0x0101


	//----- nvinfo : EIATTR_VRC_CTA_INIT_COUNT
	.align		4
        /*0048*/ 	.byte	0x02, 0x4a
	.zero		1
	.zero		1


	//----- nvinfo : EIATTR_EXIT_INSTR_OFFSETS
	.align		4
        /*004c*/ 	.byte	0x04, 0x1c
        /*004e*/ 	.short	(.L_15 - .L_14)


	//   ....[0]....
.L_14:
        /*0050*/ 	.word	0x00000280


	//   ....[1]....
        /*0054*/ 	.word	0x000008d0


	//----- nvinfo : EIATTR_CRS_STACK_SIZE
	.align		4
.L_15:
        /*0058*/ 	.byte	0x04, 0x1e
        /*005a*/ 	.short	(.L_17 - .L_16)
.L_16:
        /*005c*/ 	.word	0x00000000


	//----- nvinfo : EIATTR_CBANK_PARAM_SIZE
	.align		4
.L_17:
        /*0060*/ 	.byte	0x03, 0x19
        /*0062*/ 	.short	0x0014


	//----- nvinfo : EIATTR_PARAM_CBANK
	.align		4
        /*0064*/ 	.byte	0x04, 0x0a
        /*0066*/ 	.short	(.L_19 - .L_18)
	.align		4
.L_18:
        /*0068*/ 	.word	index@(.nv.constant0._Z10tiling_mulPdS_i)
        /*006c*/ 	.short	0x0380
        /*006e*/ 	.short	0x0014


	//----- nvinfo : EIATTR_SW_WAR
	.align		4
.L_19:
        /*0070*/ 	.byte	0x04, 0x36
        /*0072*/ 	.short	(.L_21 - .L_20)
.L_20:
        /*0074*/ 	.word	0x00000008
.L_21:


//--------------------- .nv.callgraph             --------------------------
	.section	.nv.callgraph,"",@"SHT_CUDA_CALLGRAPH"
	.align	4
	.sectionentsize	8
	.align		4
        /*0000*/ 	.word	0x00000000
	.align		4
        /*0004*/ 	.word	0xffffffff
	.align		4
        /*0008*/ 	.word	0x00000000
	.align		4
        /*000c*/ 	.word	0xfffffffe
	.align		4
        /*0010*/ 	.word	0x00000000
	.align		4
        /*0014*/ 	.word	0xfffffffd
	.align		4
        /*0018*/ 	.word	0x00000000
	.align		4
        /*001c*/ 	.word	0xfffffffc


//--------------------- .text._Z10tiling_mulPdS_i --------------------------
	.section	.text._Z10tiling_mulPdS_i,"ax",@progbits
	.align	128
        .global         _Z10tiling_mulPdS_i
        .type           _Z10tiling_mulPdS_i,@function
        .size           _Z10tiling_mulPdS_i,(.L_x_7 - _Z10tiling_mulPdS_i)
        .other          _Z10tiling_mulPdS_i,@"STO_CUDA_ENTRY STV_DEFAULT"
_Z10tiling_mulPdS_i:
.text._Z10tiling_mulPdS_i:
[----:B------:R-:W-:Y:S01]  /*0000*/  LDC R1, c[0x0][0x37c] ;  /* 0x0000df00ff017b82 */ /* 0x000fe20000000800 */
[----:B------:R-:W0:Y:S07]  /*0010*/  S2R R0, SR_TID.X ;  /* 0x0000000000007919 */ /* 0x000e2e0000002100 */
[----:B------:R-:W0:Y:S01]  /*0020*/  LDC R3, c[0x0][0x360] ;  /* 0x0000d800ff037b82 */ /* 0x000e220000000800 */
[----:B------:R-:W1:Y:S01]  /*0030*/  LDCU.64 UR6, c[0x0][0x358] ;  /* 0x00006b00ff0677ac */ /* 0x000e620008000a00 */
[----:B------:R-:W2:Y:S01]  /*0040*/  S2R R24, SR_TID.Y ;  /* 0x0000000000187919 */ /* 0x000ea20000002200 */
[----:B------:R-:W3:Y:S05]  /*0050*/  S2R R2, SR_CTAID.Z ;  /* 0x0000000000027919 */ /* 0x000eea0000002700 */
[----:B------:R-:W2:Y:S01]  /*0060*/  LDC R4, c[0x0][0x364] ;  /* 0x0000d900ff047b82 */ /* 0x000ea20000000800 */
[----:B------:R-:W3:Y:S07]  /*0070*/  S2R R27, SR_TID.Z ;  /* 0x00000000001b7919 */ /* 0x000eee0000002300 */
[----:B------:R-:W0:Y:S08]  /*0080*/  S2UR UR8, SR_CTAID.X ;  /* 0x00000000000879c3 */ /* 0x000e300000002500 */
[----:B------:R-:W2:Y:S08]  /*0090*/  S2UR UR9, SR_CTAID.Y ;  /* 0x00000000000979c3 */ /* 0x000eb00000002600 */
[----:B------:R-:W3:Y:S08]  /*00a0*/  LDC R5, c[0x0][0x368] ;  /* 0x0000da00ff057b82 */ /* 0x000ef00000000800 */
[----:B------:R-:W4:Y:S01]  /*00b0*/  LDC R6, c[0x0][0x390] ;  /* 0x0000e400ff067b82 */ /* 0x000f220000000800 */
[----:B0-----:R-:W-:-:S07]  /*00c0*/  IMAD R18, R3, UR8, R0 ;  /* 0x0000000803127c24 */ /* 0x001fce000f8e0200 */
[----:B------:R-:W0:Y:S01]  /*00d0*/  LDC.64 R12, c[0x0][0x388] ;  /* 0x0000e200ff0c7b82 */ /* 0x000e220000000a00 */
[----:B--2---:R-:W-:Y:S02]  /*00e0*/  IMAD R7, R4, UR9, R24 ;  /* 0x0000000904077c24 */ /* 0x004fe4000f8e0218 */
[----:B---3--:R-:W-:Y:S02]  /*00f0*/  IMAD R9, R2, R5, R27 ;  /* 0x0000000502097224 */ /* 0x008fe400078e021b */
[-C--:B----4-:R-:W-:Y:S02]  /*0100*/  IMAD R11, R18, R6.reuse, RZ ;  /* 0x00000006120b7224 */ /* 0x090fe400078e02ff */
[----:B------:R-:W-:-:S04]  /*0110*/  IMAD R19, R7, R6, R9 ;  /* 0x0000000607137224 */ /* 0x000fc800078e0209 */
[----:B------:R-:W-:-:S04]  /*0120*/  IMAD R8, R11, R6, R19 ;  /* 0x000000060b087224 */ /* 0x000fc800078e0213 */
[----:B0-----:R-:W-:-:S05]  /*0130*/  IMAD.WIDE R14, R8, 0x8, R12 ;  /* 0x00000008080e7825 */ /* 0x001fca00078e020c */
[----:B-1----:R-:W2:Y:S01]  /*0140*/  LDG.E.64 R16, desc[UR6][R14.64] ;  /* 0x000000060e107981 */ /* 0x002ea2000c1e1b00 */
[----:B------:R-:W-:Y:S01]  /*0150*/  IADD3 R20, PT, PT, R6, -0x2, RZ ;  /* 0xfffffffe06147810 */ /* 0x000fe20007ffe0ff */
[----:B------:R-:W0:Y:S01]  /*0160*/  S2UR UR5, SR_CgaCtaId ;  /* 0x00000000000579c3 */ /* 0x000e220000008800 */
[----:B------:R-:W-:Y:S01]  /*0170*/  IADD3 R10, PT, PT, R4, 0x2, RZ ;  /* 0x00000002040a7810 */ /* 0x000fe20007ffe0ff */
[----:B------:R-:W-:Y:S01]  /*0180*/  UMOV UR4, 0x400 ;  /* 0x0000040000047882 */ /* 0x000fe20000000000 */
[----:B------:R-:W-:Y:S02]  /*0190*/  ISETP.GT.AND P0, PT, R18, R20, PT ;  /* 0x000000141200720c */ /* 0x000fe40003f04270 */
[----:B------:R-:W-:Y:S01]  /*01a0*/  IADD3 R23, PT, PT, R24, 0x1, RZ ;  /* 0x0000000118177810 */ /* 0x000fe20007ffe0ff */
[----:B------:R-:W-:Y:S01]  /*01b0*/  IMAD R21, R10, R27, R10 ;  /* 0x0000001b0a157224 */ /* 0x000fe200078e020a */
[----:B------:R-:W-:Y:S02]  /*01c0*/  ISETP.LT.OR P0, PT, R18, 0x1, P0 ;  /* 0x000000011200780c */ /* 0x000fe40000701670 */
[----:B------:R-:W-:-:S02]  /*01d0*/  IADD3 R25, PT, PT, R3, 0x2, RZ ;  /* 0x0000000203197810 */ /* 0x000fc40007ffe0ff */
[----:B------:R-:W-:-:S04]  /*01e0*/  ISETP.EQ.OR P0, PT, R7, RZ, P0 ;  /* 0x000000ff0700720c */ /* 0x000fc80000702670 */
[----:B------:R-:W-:-:S04]  /*01f0*/  ISETP.GT.OR P0, PT, R7, R20, P0 ;  /* 0x000000140700720c */ /* 0x000fc80000704670 */
[----:B------:R-:W-:-:S04]  /*0200*/  ISETP.EQ.OR P0, PT, R9, RZ, P0 ;  /* 0x000000ff0900720c */ /* 0x000fc80000702670 */
[----:B------:R-:W-:Y:S01]  /*0210*/  ISETP.GT.OR P0, PT, R9, R20, P0 ;  /* 0x000000140900720c */ /* 0x000fe20000704670 */
[----:B0-----:R-:W-:Y:S01]  /*0220*/  ULEA UR4, UR5, UR4, 0x18 ;  /* 0x0000000405047291 */ /* 0x001fe2000f8ec0ff */
[----:B------:R-:W-:-:S05]  /*0230*/  IADD3 R20, PT, PT, R21, R23, RZ ;  /* 0x0000001715147210 */ /* 0x000fca0007ffe0ff */
[----:B------:R-:W-:-:S05]  /*0240*/  IMAD R22, R25, R20, R0 ;  /* 0x0000001419167224 */ /* 0x000fca00078e0200 */
[----:B------:R-:W-:Y:S01]  /*0250*/  LEA R22, R22, UR4, 0x2 ;  /* 0x0000000416167c11 */ /* 0x000fe2000f8e10ff */
[----:B--2---:R-:W0:Y:S04]  /*0260*/  F2F.F32.F64 R17, R16 ;  /* 0x0000001000117310 */ /* 0x004e280000301000 */
[----:B0-----:R0:W-:Y:S01]  /*0270*/  STS [R22+0x4], R17 ;  /* 0x0000041116007388 */ /* 0x0011e20000000800 */
[----:B------:R-:W-:Y:S05]  /*0280*/  @P0 EXIT ;  /* 0x000000000000094d */ /* 0x000fea0003800000 */
[----:B------:R-:W-:Y:S01]  /*0290*/  ISETP.NE.AND P2, PT, R0, RZ, PT ;  /* 0x000000ff0000720c */ /* 0x000fe20003f45270 */
[----:B------:R-:W-:Y:S01]  /*02a0*/  IMAD.IADD R16, R21, 0x1, R24 ;  /* 0x0000000115107824 */ /* 0x000fe200078e0218 */
[----:B------:R-:W-:Y:S01]  /*02b0*/  BSSY.RECONVERGENT B0, `(.L_x_0) ;  /* 0x000001a000007945 */ /* 0x000fe20003800200 */
[----:B------:R-:W-:Y:S01]  /*02c0*/  ISETP.NE.AND P0, PT, R24, RZ, PT ;  /* 0x000000ff1800720c */ /* 0x000fe20003f05270 */
[----:B------:R-:W-:Y:S01]  /*02d0*/  IMAD R24, R10, R27, R23 ;  /* 0x0000001b0a187224 */ /* 0x000fe200078e0217 */
[----:B------:R-:W-:Y:S01]  /*02e0*/  ISETP.NE.AND P1, PT, R27, RZ, PT ;  /* 0x000000ff1b00720c */ /* 0x000fe20003f25270 */
[----:B------:R-:W-:-:S05]  /*02f0*/  IMAD R16, R25, R16, R0 ;  /* 0x0000001019107224 */ /* 0x000fca00078e0200 */
[----:B------:R-:W-:Y:S02]  /*0300*/  LEA R26, R16, UR4, 0x2 ;  /* 0x00000004101a7c11 */ /* 0x000fe4000f8e10ff */
[----:B------:R-:W-:Y:S05]  /*0310*/  @P2 BRA `(.L_x_1) ;  /* 0x00000000004c2947 */ /* 0x000fea0003800000 */
[----:B------:R-:W1:Y:S02]  /*0320*/  LDC R16, c[0x0][0x370] ;  /* 0x0000dc00ff107b82 */ /* 0x000e640000000800 */
[----:B-1----:R-:W-:-:S04]  /*0330*/  IADD3 R16, PT, PT, R16, -0x1, RZ ;  /* 0xffffffff10107810 */ /* 0x002fc80007ffe0ff */
[----:B------:R-:W-:Y:S02]  /*0340*/  ISETP.LE.U32.AND P2, PT, R16, UR8, PT ;  /* 0x0000000810007c0c */ /* 0x000fe4000bf43070 */
[----:B------:R-:W-:-:S11]  /*0350*/  IADD3 R16, PT, PT, R11, -R6, RZ ;  /* 0x800000060b107210 */ /* 0x000fd60007ffe0ff */
[----:B0-----:R-:W-:-:S05]  /*0360*/  @!P2 IADD3 R17, PT, PT, R18, R3, RZ ;  /* 0x000000031211a210 */ /* 0x001fca0007ffe0ff */
[-C--:B------:R-:W-:Y:S02]  /*0370*/  @!P2 IMAD R18, R17, R6.reuse, RZ ;  /* 0x000000061112a224 */ /* 0x080fe400078e02ff */
[-CC-:B------:R-:W-:Y:S02]  /*0380*/  IMAD R17, R16, R6.reuse, R19.reuse ;  /* 0x0000000610117224 */ /* 0x180fe400078e0213 */
[----:B------:R-:W-:Y:S02]  /*0390*/  @!P2 IMAD R19, R18, R6, R19 ;  /* 0x000000061213a224 */ /* 0x000fe400078e0213 */
[----:B------:R-:W-:-:S04]  /*03a0*/  IMAD.WIDE R16, R17, 0x8, R12 ;  /* 0x0000000811107825 */ /* 0x000fc800078e020c */
[----:B------:R-:W-:Y:S02]  /*03b0*/  @!P2 IMAD.WIDE R18, R19, 0x8, R12 ;  /* 0x000000081312a825 */ /* 0x000fe400078e020c */
[----:B------:R-:W2:Y:S04]  /*03c0*/  LDG.E.64 R16, desc[UR6][R16.64] ;  /* 0x0000000610107981 */ /* 0x000ea8000c1e1b00 */
[----:B------:R-:W3:Y:S01]  /*03d0*/  @!P2 LDG.E.64 R18, desc[UR6][R18.64] ;  /* 0x000000061212a981 */ /* 0x000ee2000c1e1b00 */
[----:B------:R-:W-:-:S05]  /*03e0*/  IMAD R28, R25, R20, RZ ;  /* 0x00000014191c7224 */ /* 0x000fca00078e02ff */
[----:B------:R-:W-:Y:S01]  /*03f0*/  LEA R28, R28, UR4, 0x2 ;  /* 0x000000041c1c7c11 */ /* 0x000fe2000f8e10ff */
[----:B--2---:R-:W0:Y:S08]  /*0400*/  F2F.F32.F64 R27, R16 ;  /* 0x00000010001b7310 */ /* 0x004e300000301000 */
[----:B---3--:R-:W1:Y:S01]  /*0410*/  @!P2 F2F.F32.F64 R29, R18 ;  /* 0x00000012001da310 */ /* 0x008e620000301000 */
[----:B0-----:R0:W-:Y:S02]  /*0420*/  STS [R28], R27 ;  /* 0x0000001b1c007388 */ /* 0x0011e40000000800 */
[----:B0-----:R-:W-:-:S05]  /*0430*/  @!P2 LEA R28, R3, R28, 0x2 ;  /* 0x0000001c031ca211 */ /* 0x001fca00078e10ff */
[----:B-1----:R1:W-:Y:S02]  /*0440*/  @!P2 STS [R28+0x4], R29 ;  /* 0x0000041d1c00a388 */ /* 0x0023e40000000800 */
.L_x_1:
[----:B------:R-:W-:Y:S05]  /*0450*/  BSYNC.RECONVERGENT B0 ;  /* 0x0000000000007941 */ /* 0x000fea0003800200 */
.L_x_0:
[----:B------:R-:W-:Y:S04]  /*0460*/  BSSY.RECONVERGENT B0, `(.L_x_2) ;  /* 0x0000019000007945 */ /* 0x000fe80003800200 */
[----:B------:R-:W-:Y:S05]  /*0470*/  @P0 BRA `(.L_x_3) ;  /* 0x00000000005c0947 */ /* 0x000fea0003800000 */
[----:B------:R-:W2:Y:S02]  /*0480*/  LDC R16, c[0x0][0x374] ;  /* 0x0000dd00ff107b82 */ /* 0x000ea40000000800 */
[----:B--2---:R-:W-:-:S05]  /*0490*/  VIADD R16, R16, 0xffffffff ;  /* 0xffffffff10107836 */ /* 0x004fca0000000000 */
[----:B------:R-:W-:Y:S01]  /*04a0*/  ISETP.LE.U32.AND P0, PT, R16, UR9, PT ;  /* 0x0000000910007c0c */ /* 0x000fe2000bf03070 */
[----:B------:R-:W-:-:S05]  /*04b0*/  IMAD R16, R7, R6, -R6 ;  /* 0x0000000607107224 */ /* 0x000fca00078e0a06 */
[----:B------:R-:W-:-:S05]  /*04c0*/  IADD3 R16, PT, PT, R9, R16, RZ ;  /* 0x0000001009107210 */ /* 0x000fca0007ffe0ff */
[----:B0-----:R-:W-:Y:S02]  /*04d0*/  IMAD R17, R11, R6, R16 ;  /* 0x000000060b117224 */ /* 0x001fe400078e0210 */
[----:B------:R-:W-:Y:S02]  /*04e0*/  @!P0 IADD3 R7, PT, PT, R7, R4, RZ ;  /* 0x0000000407078210 */ /* 0x000fe40007ffe0ff */
[----:B------:R-:W-:-:S04]  /*04f0*/  IMAD.WIDE R16, R17, 0x8, R12 ;  /* 0x0000000811107825 */ /* 0x000fc800078e020c */
[-C--:B------:R-:W-:Y:S02]  /*0500*/  @!P0 IMAD R7, R7, R6.reuse, R9 ;  /* 0x0000000607078224 */ /* 0x080fe400078e0209 */
[----:B------:R-:W2:Y:S02]  /*0510*/  LDG.E.64 R16, desc[UR6][R16.64] ;  /* 0x0000000610107981 */ /* 0x000ea4000c1e1b00 */
[----:B------:R-:W-:-:S04]  /*0520*/  @!P0 IMAD R7, R11, R6, R7 ;  /* 0x000000060b078224 */ /* 0x000fc800078e0207 */
[----:B------:R-:W-:-:S06]  /*0530*/  @!P0 IMAD.WIDE R6, R7, 0x8, R12 ;  /* 0x0000000807068825 */ /* 0x000fcc00078e020c */
[----:B------:R-:W3:Y:S01]  /*0540*/  @!P0 LDG.E.64 R6, desc[UR6][R6.64] ;  /* 0x0000000606068981 */ /* 0x000ee2000c1e1b00 */
[----:B------:R-:W-:Y:S01]  /*0550*/  @!P0 IADD3 R4, PT, PT, R21, R4, RZ ;  /* 0x0000000415048210 */ /* 0x000fe20007ffe0ff */
[----:B------:R-:W-:-:S04]  /*0560*/  IMAD R21, R25, R21, R0 ;  /* 0x0000001519157224 */ /* 0x000fc800078e0200 */
[----:B------:R-:W-:Y:S01]  /*0570*/  @!P0 IMAD R11, R25, R4, R25 ;  /* 0x00000004190b8224 */ /* 0x000fe200078e0219 */
[----:B------:R-:W-:-:S04]  /*0580*/  LEA R4, R21, UR4, 0x2 ;  /* 0x0000000415047c11 */ /* 0x000fc8000f8e10ff */
[----:B------:R-:W-:-:S04]  /*0590*/  @!P0 IADD3 R11, PT, PT, R11, R0, RZ ;  /* 0x000000000b0b8210 */ /* 0x000fc80007ffe0ff */
[----:B------:R-:W-:Y:S01]  /*05a0*/  @!P0 LEA R11, R11, UR4, 0x2 ;  /* 0x000000040b0b8c11 */ /* 0x000fe2000f8e10ff */
[----:B--2---:R-:W0:Y:S08]  /*05b0*/  F2F.F32.F64 R9, R16 ;  /* 0x0000001000097310 */ /* 0x004e300000301000 */
[----:B---3--:R-:W2:Y:S01]  /*05c0*/  @!P0 F2F.F32.F64 R12, R6 ;  /* 0x00000006000c8310 */ /* 0x008ea20000301000 */
[----:B0-----:R3:W-:Y:S04]  /*05d0*/  STS [R4+0x4], R9 ;  /* 0x0000040904007388 */ /* 0x0017e80000000800 */
[----:B--2---:R3:W-:Y:S02]  /*05e0*/  @!P0 STS [R11+0x4], R12 ;  /* 0x0000040c0b008388 */ /* 0x0047e40000000800 */
.L_x_3:
[----:B------:R-:W-:Y:S05]  /*05f0*/  BSYNC.RECONVERGENT B0 ;  /* 0x0000000000007941 */ /* 0x000fea0003800200 */
.L_x_2:
[----:B------:R-:W-:Y:S04]  /*0600*/  BSSY.RECONVERGENT B0, `(.L_x_4) ;  /* 0x0000013000007945 */ /* 0x000fe80003800200 */
[----:B------:R-:W-:Y:S05]  /*0610*/  @P1 BRA `(.L_x_5) ;  /* 0x0000000000441947 */ /* 0x000fea0003800000 */
[----:B------:R-:W2:Y:S02]  /*0620*/  LDC R7, c[0x0][0x378] ;  /* 0x0000de00ff077b82 */ /* 0x000ea40000000800 */
[----:B--2---:R-:W-:-:S05]  /*0630*/  VIADD R7, R7, 0xffffffff ;  /* 0xffffffff07077836 */ /* 0x004fca0000000000 */
[----:B------:R-:W-:Y:S02]  /*0640*/  ISETP.GE.U32.AND P0, PT, R2, R7, PT ;  /* 0x000000070200720c */ /* 0x000fe40003f06070 */
[----:B------:R-:W2:Y:S11]  /*0650*/  LDG.E.64 R6, desc[UR6][R14.64+-0x8] ;  /* 0xfffff8060e067981 */ /* 0x000eb6000c1e1b00 */
[----:B---3--:R-:W-:-:S04]  /*0660*/  @!P0 LEA R12, P1, R5, R14, 0x3 ;  /* 0x0000000e050c8211 */ /* 0x008fc800078218ff */
[----:B------:R-:W-:-:S06]  /*0670*/  @!P0 IADD3.X R13, PT, PT, RZ, R15, RZ, P1, !PT ;  /* 0x0000000fff0d8210 */ /* 0x000fcc0000ffe4ff */
[----:B------:R-:W3:Y:S01]  /*0680*/  @!P0 LDG.E.64 R12, desc[UR6][R12.64] ;  /* 0x000000060c0c8981 */ /* 0x000ee2000c1e1b00 */
[----:B------:R-:W-:-:S05]  /*0690*/  @!P0 IMAD R2, R10, R5, R10 ;  /* 0x000000050a028224 */ /* 0x000fca00078e020a */
[----:B------:R-:W-:Y:S01]  /*06a0*/  @!P0 IADD3 R2, PT, PT, R23, R2, RZ ;  /* 0x0000000217028210 */ /* 0x000fe20007ffe0ff */
[----:B------:R-:W-:-:S04]  /*06b0*/  IMAD R23, R25, R23, R0 ;  /* 0x0000001719177224 */ /* 0x000fc800078e0200 */
[----:B------:R-:W-:Y:S01]  /*06c0*/  @!P0 IMAD R2, R25, R2, R0 ;  /* 0x0000000219028224 */ /* 0x000fe200078e0200 */
[----:B------:R-:W-:-:S04]  /*06d0*/  LEA R23, R23, UR4, 0x2 ;  /* 0x0000000417177c11 */ /* 0x000fc8000f8e10ff */
[----:B------:R-:W-:Y:S01]  /*06e0*/  @!P0 LEA R5, R2, UR4, 0x2 ;  /* 0x0000000402058c11 */ /* 0x000fe2000f8e10ff */
[----:B--2---:R-:W2:Y:S08]  /*06f0*/  F2F.F32.F64 R6, R6 ;  /* 0x0000000600067310 */ /* 0x004eb00000301000 */
[----:B---3--:R-:W3:Y:S01]  /*0700*/  @!P0 F2F.F32.F64 R4, R12 ;  /* 0x0000000c00048310 */ /* 0x008ee20000301000 */
[----:B--2---:R2:W-:Y:S04]  /*0710*/  STS [R23+0x4], R6 ;  /* 0x0000040617007388 */ /* 0x0045e80000000800 */
[----:B---3--:R2:W-:Y:S02]  /*0720*/  @!P0 STS [R5+0x4], R4 ;  /* 0x0000040405008388 */ /* 0x0085e40000000800 */
.L_x_5:
[----:B------:R-:W-:Y:S05]  /*0730*/  BSYNC.RECONVERGENT B0 ;  /* 0x0000000000007941 */ /* 0x000fea0003800200 */
.L_x_4:
[----:B------:R-:W-:Y:S01]  /*0740*/  BAR.SYNC.DEFER_BLOCKING 0x0 ;  /* 0x0000000000007b1d */ /* 0x000fe20000010000 */
[----:B------:R-:W-:Y:S01]  /*0750*/  IADD3 R10, PT, PT, R10, R20, RZ ;  /* 0x000000140a0a7210 */ /* 0x000fe20007ffe0ff */
[----:B------:R-:W-:Y:S01]  /*0760*/  IMAD R24, R25, R24, R0 ;  /* 0x0000001819187224 */ /* 0x000fe200078e0200 */
[----:B------:R-:W-:-:S03]  /*0770*/  LEA R7, R3, R22, 0x2 ;  /* 0x0000001603077211 */ /* 0x000fc600078e10ff */
[----:B------:R-:W-:Y:S01]  /*0780*/  IMAD R10, R25, R10, R0 ;  /* 0x0000000a190a7224 */ /* 0x000fe200078e0200 */
[----:B------:R-:W-:Y:S01]  /*0790*/  LEA R24, R24, UR4, 0x2 ;  /* 0x0000000418187c11 */ /* 0x000fe2000f8e10ff */
[----:B------:R-:W-:Y:S01]  /*07a0*/  UMOV UR8, 0x9999999a ;  /* 0x9999999a00087882 */ /* 0x000fe20000000000 */
[----:B------:R-:W-:Y:S02]  /*07b0*/  UMOV UR9, 0x3fe99999 ;  /* 0x3fe9999900097882 */ /* 0x000fe40000000000 */
[----:B------:R-:W-:Y:S01]  /*07c0*/  LEA R10, R10, UR4, 0x2 ;  /* 0x000000040a0a7c11 */ /* 0x000fe2000f8e10ff */
[----:B------:R-:W-:Y:S04]  /*07d0*/  LDS R2, [R22] ;  /* 0x0000000016027984 */ /* 0x000fe80000000800 */
[----:B--2---:R-:W2:Y:S04]  /*07e0*/  LDS R5, [R22+0x8] ;  /* 0x0000080016057984 */ /* 0x004ea80000000800 */
[----:B------:R-:W4:Y:S04]  /*07f0*/  LDS R3, [R26+0x4] ;  /* 0x000004001a037984 */ /* 0x000f280000000800 */
[----:B------:R-:W5:Y:S04]  /*0800*/  LDS R7, [R7+0xc] ;  /* 0x00000c0007077984 */ /* 0x000f680000000800 */
[----:B---3--:R-:W3:Y:S04]  /*0810*/  LDS R9, [R24+0x4] ;  /* 0x0000040018097984 */ /* 0x008ee80000000800 */
[----:B------:R-:W0:Y:S01]  /*0820*/  LDS R11, [R10+0x4] ;  /* 0x000004000a0b7984 */ /* 0x000e220000000800 */
[----:B--2---:R-:W-:-:S02]  /*0830*/  FADD R2, R2, R5 ;  /* 0x0000000502027221 */ /* 0x004fc40000000000 */
[----:B------:R-:W2:Y:S02]  /*0840*/  LDC.64 R4, c[0x0][0x380] ;  /* 0x0000e000ff047b82 */ /* 0x000ea40000000a00 */
[----:B----4-:R-:W-:-:S04]  /*0850*/  FADD R2, R2, R3 ;  /* 0x0000000302027221 */ /* 0x010fc80000000000 */
[----:B-----5:R-:W-:-:S04]  /*0860*/  FADD R2, R2, R7 ;  /* 0x0000000702027221 */ /* 0x020fc80000000000 */
[----:B---3--:R-:W-:-:S04]  /*0870*/  FADD R2, R2, R9 ;  /* 0x0000000902027221 */ /* 0x008fc80000000000 */
[----:B0-----:R-:W-:-:S04]  /*0880*/  FADD R11, R2, R11 ;  /* 0x0000000b020b7221 */ /* 0x001fc80000000000 */
[----:B------:R-:W0:Y:S01]  /*0890*/  F2F.F64.F32 R2, R11 ;  /* 0x0000000b00027310 */ /* 0x000e220000201800 */
[----:B--2---:R-:W-:Y:S01]  /*08a0*/  IMAD.WIDE R8, R8, 0x8, R4 ;  /* 0x0000000808087825 */ /* 0x004fe200078e0204 */
[----:B0-----:R-:W-:-:S07]  /*08b0*/  DMUL R2, R2, UR8 ;  /* 0x0000000802027c28 */ /* 0x001fce0008000000 */
[----:B------:R-:W-:Y:S01]  /*08c0*/  STG.E.64 desc[UR6][R8.64], R2 ;  /* 0x0000000208007986 */ /* 0x000fe2000c101b06 */
[----:B------:R-:W-:Y:S05]  /*08d0*/  EXIT ;  /* 0x000000000000794d */ /* 0x000fea0003800000 */
.L_x_6:
[----:B------:R-:W-:-:S00]  /*08e0*/  BRA `(.L_x_6) ;  /* 0xfffffffc00fc7947 */ /* 0x000fc0000383ffff */
[----:B------:R-:W-:-:S00]  /*08f0*/  NOP ;  /* 0x0000000000007918 */ /* 0x000fc00000000000 */
        /* <DEDUP_REMOVED lines=8> */
.L_x_7:


//--------------------- .nv.shared._Z10tiling_mulPdS_i --------------------------
	.section	.nv.shared._Z10tiling_mulPdS_i,"aw",@nobits
	.sectionflags	@""
	.align	16
	.zero		1024


//--------------------- .nv.shared.reserved.0     --------------------------
	.section	.nv.shared.reserved.0,"aw",@nobits
	.weak		__nv_reservedSMEM_offset_0_alias
	.size		__nv_reservedSMEM_offset_0_alias, 0, 64
	.other		__nv_reservedSMEM_offset_0_alias,@"STO_CUDA_RESERVED_SHARED STV_DEFAULT"
__nv_reservedSMEM_offset_0_alias:
	.zero		0
	.zero		64


//--------------------- .nv.constant0._Z10tiling_mulPdS_i --------------------------
	.section	.nv.constant0._Z10tiling_mulPdS_i,"a",@progbits
	.sectionflags	@""
	.align	4
.nv.constant0._Z10tiling_mulPdS_i:
	.zero		916


//--------------------- SYMBOLS --------------------------

	.type		.nv.reservedSmem.offset0,@object
	.size		.nv.reservedSmem.offset0,0x4
	.type		.nv.reservedSmem.cap,@object
	.size		.nv.reservedSmem.cap,0x4
